	.headerflags	@"EF_CUDA_TEXMODE_UNIFIED EF_CUDA_64BIT_ADDRESS EF_CUDA_ACCELERATORS EF_CUDA_SM90 EF_CUDA_VIRTUAL_SM(EF_CUDA_SM90)"
	.elftype	@"ET_EXEC"


//--------------------- .nv.info                  --------------------------
	.section	.nv.info,"",@"SHT_CUDA_INFO"
	.align	4


	//----- nvinfo : EIATTR_REGCOUNT
	.align		4
        /*0000*/ 	.byte	0x04, 0x2f
        /*0002*/ 	.short	(.L_3 - .L_2)
	.align		4
.L_2:
        /*0004*/ 	.word	index@(triton_poi_fused__native_batch_norm_legit_no_training__prelu_kernel_0)
        /*0008*/ 	.word	0x00000016


	//----- nvinfo : EIATTR_MIN_STACK_SIZE
	.align		4
.L_3:
        /*000c*/ 	.byte	0x04, 0x12
        /*000e*/ 	.short	(.L_5 - .L_4)
	.align		4
.L_4:
        /*0010*/ 	.word	index@(triton_poi_fused__native_batch_norm_legit_no_training__prelu_kernel_0)
        /*0014*/ 	.word	0x00000000


	//----- nvinfo : EIATTR_FRAME_SIZE
	.align		4
.L_5:
        /*0018*/ 	.byte	0x04, 0x11
        /*001a*/ 	.short	(.L_7 - .L_6)
	.align		4
.L_6:
        /*001c*/ 	.word	index@(triton_poi_fused__native_batch_norm_legit_no_training__prelu_kernel_0)
        /*0020*/ 	.word	0x00000000


	//----- nvinfo : EIATTR_MIN_STACK_SIZE
	.align		4
.L_7:
        /*0024*/ 	.byte	0x04, 0x12
        /*0026*/ 	.short	(.L_9 - .L_8)
	.align		4
.L_8:
        /*0028*/ 	.word	index@(triton_poi_fused__native_batch_norm_legit_no_training__prelu_kernel_0)
        /*002c*/ 	.word	0x00000000
.L_9:


//--------------------- .nv.info.triton_poi_fused__native_batch_norm_legit_no_training__prelu_kernel_0 --------------------------
	.section	.nv.info.triton_poi_fused__native_batch_norm_legit_no_training__prelu_kernel_0,"",@"SHT_CUDA_INFO"
	.sectionflags	@""
	.align	4


	//----- nvinfo : EIATTR_CUDA_API_VERSION
	.align		4
        /*0000*/ 	.byte	0x04, 0x37
        /*0002*/ 	.short	(.L_11 - .L_10)
.L_10:
        /*0004*/ 	.word	0x0000007c


	//----- nvinfo : EIATTR_KPARAM_INFO
	.align		4
.L_11:
        /*0008*/ 	.byte	0x04, 0x17
        /*000a*/ 	.short	(.L_13 - .L_12)
.L_12:
        /*000c*/ 	.word	0x00000000
        /*0010*/ 	.short	0x0007
        /*0012*/ 	.short	0x0038
        /*0014*/ 	.byte	0x00, 0xf0, 0x11, 0x00


	//----- nvinfo : EIATTR_KPARAM_INFO
	.align		4
.L_13:
        /*0018*/ 	.byte	0x04, 0x17
        /*001a*/ 	.short	(.L_15 - .L_14)
.L_14:
        /*001c*/ 	.word	0x00000000
        /*0020*/ 	.short	0x0006
        /*0022*/ 	.short	0x0030
        /*0024*/ 	.byte	0x00, 0xf4, 0x21, 0x00


	//----- nvinfo : EIATTR_KPARAM_INFO
	.align		4
.L_15:
        /*0028*/ 	.byte	0x04, 0x17
        /*002a*/ 	.short	(.L_17 - .L_16)
.L_16:
        /*002c*/ 	.word	0x00000000
        /*0030*/ 	.short	0x0005
        /*0032*/ 	.short	0x0028
        /*0034*/ 	.byte	0x00, 0xf4, 0x21, 0x00


	//----- nvinfo : EIATTR_KPARAM_INFO
	.align		4
.L_17:
        /*0038*/ 	.byte	0x04, 0x17
        /*003a*/ 	.short	(.L_19 - .L_18)
.L_18:
        /*003c*/ 	.word	0x00000000
        /*0040*/ 	.short	0x0004
        /*0042*/ 	.short	0x0020
        /*0044*/ 	.byte	0x00, 0xf4, 0x21, 0x00


	//----- nvinfo : EIATTR_KPARAM_INFO
	.align		4
.L_19:
        /*0048*/ 	.byte	0x04, 0x17
        /*004a*/ 	.short	(.L_21 - .L_20)
.L_20:
        /*004c*/ 	.word	0x00000000
        /*0050*/ 	.short	0x0003
        /*0052*/ 	.short	0x0018
        /*0054*/ 	.byte	0x00, 0xf4, 0x21, 0x00


	//----- nvinfo : EIATTR_KPARAM_INFO
	.align		4
.L_21:
        /*0058*/ 	.byte	0x04, 0x17
        /*005a*/ 	.short	(.L_23 - .L_22)
.L_22:
        /*005c*/ 	.word	0x00000000
        /*0060*/ 	.short	0x0002
        /*0062*/ 	.short	0x0010
        /*0064*/ 	.byte	0x00, 0xf4, 0x21, 0x00


	//----- nvinfo : EIATTR_KPARAM_INFO
	.align		4
.L_23:
        /*0068*/ 	.byte	0x04, 0x17
        /*006a*/ 	.short	(.L_25 - .L_24)
.L_24:
        /*006c*/ 	.word	0x00000000
        /*0070*/ 	.short	0x0001
        /*0072*/ 	.short	0x0008
        /*0074*/ 	.byte	0x00, 0xf4, 0x21, 0x00


	//----- nvinfo : EIATTR_KPARAM_INFO
	.align		4
.L_25:
        /*0078*/ 	.byte	0x04, 0x17
        /*007a*/ 	.short	(.L_27 - .L_26)
.L_26:
        /*007c*/ 	.word	0x00000000
        /*0080*/ 	.short	0x0000
        /*0082*/ 	.short	0x0000
        /*0084*/ 	.byte	0x00, 0xf4, 0x21, 0x00


	//----- nvinfo : EIATTR_SPARSE_MMA_MASK
	.align		4
.L_27:
        /*0088*/ 	.byte	0x03, 0x50
        /*008a*/ 	.short	0x0000


	//----- nvinfo : EIATTR_MAXREG_COUNT
	.align		4
        /*008c*/ 	.byte	0x03, 0x1b
        /*008e*/ 	.short	0x00ff


	//----- nvinfo : EIATTR_EXIT_INSTR_OFFSETS
	.align		4
        /*0090*/ 	.byte	0x04, 0x1c
        /*0092*/ 	.short	(.L_29 - .L_28)


	//   ....[0]....
.L_28:
        /*0094*/ 	.word	0x00000360


	//   ....[1]....
        /*0098*/ 	.word	0x00000380


	//----- nvinfo : EIATTR_REQNTID
	.align		4
.L_29:
        /*009c*/ 	.byte	0x04, 0x10
        /*009e*/ 	.short	(.L_31 - .L_30)
.L_30:
        /*00a0*/ 	.word	0x00000080
        /*00a4*/ 	.word	0x00000001
        /*00a8*/ 	.word	0x00000001


	//----- nvinfo : EIATTR_CBANK_PARAM_SIZE
	.align		4
.L_31:
        /*00ac*/ 	.byte	0x03, 0x19
        /*00ae*/ 	.short	0x003c


	//----- nvinfo : EIATTR_PARAM_CBANK
	.align		4
        /*00b0*/ 	.byte	0x04, 0x0a
        /*00b2*/ 	.short	(.L_33 - .L_32)
	.align		4
.L_32:
        /*00b4*/ 	.word	index@(.nv.constant0.triton_poi_fused__native_batch_norm_legit_no_training__prelu_kernel_0)
        /*00b8*/ 	.short	0x0210
        /*00ba*/ 	.short	0x003c


	//----- nvinfo : EIATTR_SW_WAR
	.align		4
.L_33:
        /*00bc*/ 	.byte	0x04, 0x36
        /*00be*/ 	.short	(.L_35 - .L_34)
.L_34:
        /*00c0*/ 	.word	0x00000008
.L_35:


//--------------------- .nv.callgraph             --------------------------
	.section	.nv.callgraph,"",@"SHT_CUDA_CALLGRAPH"
	.align	4
	.sectionentsize	8
	.align		4
        /*0000*/ 	.word	0x00000000
	.align		4
        /*0004*/ 	.word	0xffffffff
	.align		4
        /*0008*/ 	.word	0x00000000
	.align		4
        /*000c*/ 	.word	0xfffffffe
	.align		4
        /*0010*/ 	.word	0x00000000
	.align		4
        /*0014*/ 	.word	0xfffffffd
	.align		4
        /*0018*/ 	.word	0x00000000
	.align		4
        /*001c*/ 	.word	0xfffffffc


//--------------------- .nv.constant4             --------------------------
	.section	.nv.constant4,"a",@progbits
	.align	8
	.align		8
.nv.constant4:
        /*0000*/ 	.dword	_$_str
	.align		8
        /*0008*/ 	.dword	_$_str_$_2


//--------------------- .text.triton_poi_fused__native_batch_norm_legit_no_training__prelu_kernel_0 --------------------------
	.section	.text.triton_poi_fused__native_batch_norm_legit_no_training__prelu_kernel_0,"ax",@progbits
	.align	128
        .global         triton_poi_fused__native_batch_norm_legit_no_training__prelu_kernel_0
        .type           triton_poi_fused__native_batch_norm_legit_no_training__prelu_kernel_0,@function
        .size           triton_poi_fused__native_batch_norm_legit_no_training__prelu_kernel_0,(.L_x_1 - triton_poi_fused__native_batch_norm_legit_no_training__prelu_kernel_0)
        .other          triton_poi_fused__native_batch_norm_legit_no_training__prelu_kernel_0,@"STO_CUDA_ENTRY STV_DEFAULT"
triton_poi_fused__native_batch_norm_legit_no_training__prelu_kernel_0:
.text.triton_poi_fused__native_batch_norm_legit_no_training__prelu_kernel_0:
[----:B------:R-:W0:Y:S01]  /*0000*/  LDC R1, c[0x0][0x28] ;  /* 0x00000a00ff017b82 */ /* 0x000e220000000800 */
[----:B------:R-:W1:Y:S07]  /*0010*/  S2R R2, SR_TID.X ;  /* 0x0000000000027919 */ /* 0x000e6e0000002100 */
[----:B------:R-:W2:Y:S01]  /*0020*/  LDC.64 R8, c[0x0][0x228] ;  /* 0x00008a00ff087b82 */ /* 0x000ea20000000a00 */
[----:B------:R-:W-:Y:S01]  /*0030*/  ULDC.64 UR4, c[0x0][0x208] ;  /* 0x0000820000047ab9 */ /* 0x000fe20000000a00 */
[----:B------:R-:W3:Y:S06]  /*0040*/  S2R R3, SR_CTAID.X ;  /* 0x0000000000037919 */ /* 0x000eec0000002500 */
[----:B------:R-:W4:Y:S08]  /*0050*/  LDC.64 R10, c[0x0][0x218] ;  /* 0x00008600ff0a7b82 */ /* 0x000f300000000a00 */
[----:B------:R-:W5:Y:S08]  /*0060*/  LDC.64 R12, c[0x0][0x220] ;  /* 0x00008800ff0c7b82 */ /* 0x000f700000000a00 */
[----:B------:R-:W4:Y:S01]  /*0070*/  LDC.64 R14, c[0x0][0x230] ;  /* 0x00008c00ff0e7b82 */ /* 0x000f220000000a00 */
[----:B-1----:R-:W-:-:S07]  /*0080*/  LOP3.LUT R2, R2, 0x7f, RZ, 0xc0, !PT ;  /* 0x0000007f02027812 */ /* 0x002fce00078ec0ff */
[----:B------:R-:W1:Y:S01]  /*0090*/  LDC.64 R4, c[0x0][0x238] ;  /* 0x00008e00ff047b82 */ /* 0x000e620000000a00 */
[----:B---3--:R-:W-:Y:S02]  /*00a0*/  SHF.R.S32.HI R0, RZ, 0x18, R3 ;  /* 0x00000018ff007819 */ /* 0x008fe40000011403 */
[----:B------:R-:W-:Y:S02]  /*00b0*/  LEA R2, R3, R2, 0x7 ;  /* 0x0000000203027211 */ /* 0x000fe400078e38ff */
[----:B------:R-:W-:Y:S02]  /*00c0*/  SGXT R3, R0, 0x1 ;  /* 0x000000010003781a */ /* 0x000fe40000000200 */
[----:B------:R-:W-:Y:S02]  /*00d0*/  CS2R R6, SRZ ;  /* 0x0000000000067805 */ /* 0x000fe4000001ff00 */
[----:B------:R-:W-:Y:S01]  /*00e0*/  ISETP.GE.AND P0, PT, R2, 0x80, PT ;  /* 0x000000800200780c */ /* 0x000fe20003f06270 */
[----:B------:R-:W3:Y:S01]  /*00f0*/  LDC.64 R16, c[0x0][0x240] ;  /* 0x00009000ff107b82 */ /* 0x000ee20000000a00 */
[----:B------:R-:W-:-:S04]  /*0100*/  LEA.HI R3, R3, R2, RZ, 0x4 ;  /* 0x0000000203037211 */ /* 0x000fc800078f20ff */
[----:B------:R-:W-:-:S04]  /*0110*/  SHF.R.S32.HI R0, RZ, 0x4, R3 ;  /* 0x00000004ff007819 */ /* 0x000fc80000011403 */
[----:B------:R-:W-:-:S04]  /*0120*/  LEA.HI R3, R3, R0, RZ, 0x1 ;  /* 0x0000000003037211 */ /* 0x000fc800078f08ff */
[----:B------:R-:W-:-:S04]  /*0130*/  LOP3.LUT R3, R3, 0xfffffffe, RZ, 0xc0, !PT ;  /* 0xfffffffe03037812 */ /* 0x000fc800078ec0ff */
[----:B------:R-:W-:Y:S01]  /*0140*/  IADD3 R19, R0, -R3, RZ ;  /* 0x8000000300137210 */ /* 0x000fe20007ffe0ff */
[----:B------:R-:W-:-:S04]  /*0150*/  HFMA2.MMA R0, -RZ, RZ, 0, 0 ;  /* 0x00000000ff007435 */ /* 0x000fc800000001ff */
[----:B--2---:R-:W-:-:S06]  /*0160*/  IMAD.WIDE R8, R19, 0x4, R8 ;  /* 0x0000000413087825 */ /* 0x004fcc00078e0208 */
[----:B------:R2:W3:Y:S01]  /*0170*/  @!P0 LDG.E.EL R0, desc[UR4][R8.64] ;  /* 0x0000000408008981 */ /* 0x0004e2000c2e1900 */
[----:B------:R-:W-:Y:S01]  /*0180*/  MOV R3, RZ ;  /* 0x000000ff00037202 */ /* 0x000fe20000000f00 */
[----:B----4-:R-:W-:-:S04]  /*0190*/  IMAD.WIDE R10, R2, 0x4, R10 ;  /* 0x00000004020a7825 */ /* 0x010fc800078e020a */
[C---:B-----5:R-:W-:Y:S01]  /*01a0*/  IMAD.WIDE R12, R19.reuse, 0x4, R12 ;  /* 0x00000004130c7825 */ /* 0x060fe200078e020c */
[----:B------:R-:W4:Y:S04]  /*01b0*/  @!P0 LDG.E R3, desc[UR4][R10.64] ;  /* 0x000000040a038981 */ /* 0x000f28000c1e1900 */
[----:B------:R-:W4:Y:S01]  /*01c0*/  @!P0 LDG.E.EL R6, desc[UR4][R12.64] ;  /* 0x000000040c068981 */ /* 0x000f22000c2e1900 */
[----:B--2---:R-:W-:Y:S01]  /*01d0*/  CS2R R8, SRZ ;  /* 0x0000000000087805 */ /* 0x004fe2000001ff00 */
[----:B0-----:R-:W-:-:S04]  /*01e0*/  IMAD.WIDE R14, R19, 0x4, R14 ;  /* 0x00000004130e7825 */ /* 0x001fc800078e020e */
[C---:B-1----:R-:W-:Y:S01]  /*01f0*/  IMAD.WIDE R4, R19.reuse, 0x4, R4 ;  /* 0x0000000413047825 */ /* 0x042fe200078e0204 */
[----:B------:R-:W2:Y:S04]  /*0200*/  @!P0 LDG.E.EL R8, desc[UR4][R14.64] ;  /* 0x000000040e088981 */ /* 0x000ea8000c2e1900 */
[----:B------:R0:W2:Y:S01]  /*0210*/  @!P0 LDG.E.EL R7, desc[UR4][R4.64] ;  /* 0x0000000404078981 */ /* 0x0000a2000c2e1900 */
[----:B---3--:R-:W-:-:S05]  /*0220*/  IMAD.WIDE R16, R19, 0x4, R16 ;  /* 0x0000000413107825 */ /* 0x008fca00078e0210 */
[----:B------:R-:W3:Y:S01]  /*0230*/  @!P0 LDG.E.EL R9, desc[UR4][R16.64] ;  /* 0x0000000410098981 */ /* 0x000ee2000c2e1900 */
[----:B0-----:R-:W-:Y:S01]  /*0240*/  HFMA2.MMA R5, -RZ, RZ, 1.625, 0 ;  /* 0x3e800000ff057435 */ /* 0x001fe200000001ff */
[----:B------:R-:W-:-:S04]  /*0250*/  FADD R0, R0, 0.0010000000474974513054 ;  /* 0x3a83126f00007421 */ /* 0x000fc80000000000 */
[----:B------:R-:W0:Y:S01]  /*0260*/  MUFU.SQRT R10, R0 ;  /* 0x00000000000a7308 */ /* 0x000e220000002000 */
[----:B----4-:R-:W-:Y:S01]  /*0270*/  FADD R3, -R6, R3 ;  /* 0x0000000306037221 */ /* 0x010fe20000000100 */
[C---:B0-----:R-:W-:Y:S02]  /*0280*/  FSETP.GT.AND P1, PT, R10.reuse, 8.50705917302346158658e+37, PT ;  /* 0x7e8000000a00780b */ /* 0x041fe40003f24000 */
[----:B------:R-:W-:Y:S02]  /*0290*/  FSETP.GEU.AND P2, PT, R10, 1.175494350822287508e-38, PT ;  /* 0x008000000a00780b */ /* 0x000fe40003f4e000 */
[----:B------:R-:W-:-:S09]  /*02a0*/  FSEL R5, R5, 1, P1 ;  /* 0x3f80000005057808 */ /* 0x000fd20000800000 */
[----:B------:R-:W-:Y:S02]  /*02b0*/  @P1 FMUL R10, R10, 0.25 ;  /* 0x3e8000000a0a1820 */ /* 0x000fe40000400000 */
[----:B------:R-:W-:Y:S02]  /*02c0*/  @!P2 FMUL R5, R5, 16777216 ;  /* 0x4b8000000505a820 */ /* 0x000fe40000400000 */
[----:B------:R-:W-:-:S06]  /*02d0*/  @!P2 FMUL R10, R10, 16777216 ;  /* 0x4b8000000a0aa820 */ /* 0x000fcc0000400000 */
[----:B------:R-:W0:Y:S02]  /*02e0*/  MUFU.RCP R10, R10 ;  /* 0x0000000a000a7308 */ /* 0x000e240000001000 */
[----:B0-----:R-:W-:Y:S02]  /*02f0*/  FMUL R6, R10, R5 ;  /* 0x000000050a067220 */ /* 0x001fe40000400000 */
[----:B------:R-:W0:Y:S02]  /*0300*/  LDC.64 R4, c[0x0][0x210] ;  /* 0x00008400ff047b82 */ /* 0x000e240000000a00 */
[----:B------:R-:W-:-:S04]  /*0310*/  FMUL R6, R3, R6 ;  /* 0x0000000603067220 */ /* 0x000fc80000400000 */
[----:B--2---:R-:W-:-:S05]  /*0320*/  FFMA R6, R6, R8, R7 ;  /* 0x0000000806067223 */ /* 0x004fca0000000007 */
[----:B------:R-:W-:Y:S01]  /*0330*/  FSETP.GT.AND P1, PT, R6, RZ, PT ;  /* 0x000000ff0600720b */ /* 0x000fe20003f24000 */
[----:B0-----:R-:W-:-:S12]  /*0340*/  IMAD.WIDE R2, R2, 0x4, R4 ;  /* 0x0000000402027825 */ /* 0x001fd800078e0204 */
[----:B---3--:R-:W-:Y:S01]  /*0350*/  @!P1 FMUL R6, R6, R9 ;  /* 0x0000000906069220 */ /* 0x008fe20000400000 */
[----:B------:R-:W-:Y:S06]  /*0360*/  @P0 EXIT ;  /* 0x000000000000094d */ /* 0x000fec0003800000 */
[----:B------:R-:W-:Y:S01]  /*0370*/  STG.E desc[UR4][R2.64], R6 ;  /* 0x0000000602007986 */ /* 0x000fe2000c101904 */
[----:B------:R-:W-:Y:S05]  /*0380*/  EXIT ;  /* 0x000000000000794d */ /* 0x000fea0003800000 */
.L_x_0:
[----:B------:R-:W-:-:S00]  /*0390*/  BRA `(.L_x_0) ;  /* 0xfffffffc00fc7947 */ /* 0x000fc0000383ffff */
[----:B------:R-:W-:-:S00]  /*03a0*/  NOP ;  /* 0x0000000000007918 */ /* 0x000fc00000000000 */
        /* <DEDUP_REMOVED lines=13> */
.L_x_1:


//--------------------- .nv.global.init           --------------------------
	.section	.nv.global.init,"aw",@progbits
.nv.global.init:
	.type		_$_str,@object
	.size		_$_str,(_$_str_$_2 - _$_str)
_$_str:
        /*0000*/ 	.byte	0x5f, 0x5f, 0x43, 0x55, 0x44, 0x41, 0x5f, 0x46, 0x54, 0x5a, 0x00
	.type		_$_str_$_2,@object
	.size		_$_str_$_2,(.L_1 - _$_str_$_2)
_$_str_$_2:
        /*000b*/ 	.byte	0x5f, 0x5f, 0x43, 0x55, 0x44, 0x41, 0x5f, 0x50, 0x52, 0x45, 0x43, 0x5f, 0x53, 0x51, 0x52, 0x54
        /*001b*/ 	.byte	0x00
.L_1:


//--------------------- .nv.constant0.triton_poi_fused__native_batch_norm_legit_no_training__prelu_kernel_0 --------------------------
	.section	.nv.constant0.triton_poi_fused__native_batch_norm_legit_no_training__prelu_kernel_0,"a",@progbits
	.sectionflags	@""
	.align	4
.nv.constant0.triton_poi_fused__native_batch_norm_legit_no_training__prelu_kernel_0:
	.zero		588
